//
// Generated by NVIDIA NVVM Compiler
//
// Compiler Build ID: CL-36424714
// Cuda compilation tools, release 13.0, V13.0.88
// Based on NVVM 20.0.0
//

.version 9.0
.target sm_100
.address_size 64

	// .globl	_Z6vecAddPiS_S_

.visible .entry _Z6vecAddPiS_S_(
	.param .u64 .ptr .align 1 _Z6vecAddPiS_S__param_0,
	.param .u64 .ptr .align 1 _Z6vecAddPiS_S__param_1,
	.param .u64 .ptr .align 1 _Z6vecAddPiS_S__param_2
)
{
	.reg .b32 	%r<8>;
	.reg .b64 	%rd<11>;

	ld.param.u64 	%rd1, [_Z6vecAddPiS_S__param_0];
	ld.param.u64 	%rd2, [_Z6vecAddPiS_S__param_1];
	ld.param.u64 	%rd3, [_Z6vecAddPiS_S__param_2];
	cvta.to.global.u64 	%rd4, %rd3;
	cvta.to.global.u64 	%rd5, %rd2;
	cvta.to.global.u64 	%rd6, %rd1;
	mov.u32 	%r1, %ctaid.x;
	mov.u32 	%r2, %ntid.x;
	mov.u32 	%r3, %tid.x;
	mad.lo.s32 	%r4, %r1, %r2, %r3;
	mul.wide.s32 	%rd7, %r4, 4;
	add.s64 	%rd8, %rd6, %rd7;
	ld.global.u32 	%r5, [%rd8];
	add.s64 	%rd9, %rd5, %rd7;
	ld.global.u32 	%r6, [%rd9];
	add.s32 	%r7, %r6, %r5;
	add.s64 	%rd10, %rd4, %rd7;
	st.global.u32 	[%rd10], %r7;
	ret;

}


// ===== COMPILED SASS (sm_100) =====

	.target	sm_100

	.elftype	@"ET_EXEC"


//--------------------- .note.nv.tkinfo           --------------------------
	.section	.note.nv.tkinfo,"",@"SHT_NOTE"
	.sectionflags	@"SHF_NOTE_NV_TKINFO"
	.tkinfo
        /*0018*/ 	.word	0x00000002
        /*0030*/ 	.string	""
        /*0030*/ 	.string	"ptxas"
        /*0030*/ 	.string	"Cuda compilation tools, release 13.0, V13.0.88"
        /*0030*/ 	.string	"Build cuda_13.0.r13.0/compiler.36424714_0"
        /*0030*/ 	.string	"-arch sm_100 -m 64 "



//--------------------- .note.nv.cuinfo           --------------------------
	.section	.note.nv.cuinfo,"",@"SHT_NOTE"
	.sectionflags	@"SHF_NOTE_NV_CUINFO"
        /*0018*/ 	.short	0x0002
        /*001a*/ 	.short	0x0064
        /*001c*/ 	.short	0x0082
	.zero		2


//--------------------- .nv.info                  --------------------------
	.section	.nv.info,"",@"SHT_CUDA_INFO"
	.align	4


	//----- nvinfo : EIATTR_REGCOUNT
	.align		4
        /*0000*/ 	.byte	0x04, 0x2f
        /*0002*/ 	.short	(.L_1 - .L_0)
	.align		4
.L_0:
        /*0004*/ 	.word	index@(_Z6vecAddPiS_S_)
        /*0008*/ 	.word	0x0000000c


	//----- nvinfo : EIATTR_FRAME_SIZE
	.align		4
.L_1:
        /*000c*/ 	.byte	0x04, 0x11
        /*000e*/ 	.short	(.L_3 - .L_2)
	.align		4
.L_2:
        /*0010*/ 	.word	index@(_Z6vecAddPiS_S_)
        /*0014*/ 	.word	0x00000000


	//----- nvinfo : EIATTR_MIN_STACK_SIZE
	.align		4
.L_3:
        /*0018*/ 	.byte	0x04, 0x12
        /*001a*/ 	.short	(.L_5 - .L_4)
	.align		4
.L_4:
        /*001c*/ 	.word	index@(_Z6vecAddPiS_S_)
        /*0020*/ 	.word	0x00000000
.L_5:


//--------------------- .nv.compat                --------------------------
	.section	.nv.compat,"",@"SHT_CUDA_COMPAT_INFO"
	.align	4
        /*0000*/ 	.byte	0x02, 0x09, 0x00, 0x00, 0x02, 0x02, 0x01, 0x00, 0x02, 0x05, 0x05, 0x00, 0x03, 0x07, 0x01, 0x01
        /*0010*/ 	.byte	0x02, 0x03, 0x00, 0x00, 0x02, 0x06, 0x01, 0x00, 0x04, 0x0b, 0x08, 0x00, 0x09, 0x00, 0x00, 0x00
        /*0020*/ 	.byte	0x00, 0x00, 0x00, 0x00


//--------------------- .nv.info._Z6vecAddPiS_S_  --------------------------
	.section	.nv.info._Z6vecAddPiS_S_,"",@"SHT_CUDA_INFO"
	.sectionflags	@""
	.align	4


	//----- nvinfo : EIATTR_CUDA_API_VERSION
	.align		4
        /*0000*/ 	.byte	0x04, 0x37
        /*0002*/ 	.short	(.L_7 - .L_6)
.L_6:
        /*0004*/ 	.word	0x00000082


	//----- nvinfo : EIATTR_KPARAM_INFO
	.align		4
.L_7:
        /*0008*/ 	.byte	0x04, 0x17
        /*000a*/ 	.short	(.L_9 - .L_8)
.L_8:
        /*000c*/ 	.word	0x00000000
        /*0010*/ 	.short	0x0002
        /*0012*/ 	.short	0x0010
        /*0014*/ 	.byte	0x00, 0xf5, 0x21, 0x00


	//----- nvinfo : EIATTR_KPARAM_INFO
	.align		4
.L_9:
        /*0018*/ 	.byte	0x04, 0x17
        /*001a*/ 	.short	(.L_11 - .L_10)
.L_10:
        /*001c*/ 	.word	0x00000000
        /*0020*/ 	.short	0x0001
        /*0022*/ 	.short	0x0008
        /*0024*/ 	.byte	0x00, 0xf5, 0x21, 0x00


	//----- nvinfo : EIATTR_KPARAM_INFO
	.align		4
.L_11:
        /*0028*/ 	.byte	0x04, 0x17
        /*002a*/ 	.short	(.L_13 - .L_12)
.L_12:
        /*002c*/ 	.word	0x00000000
        /*0030*/ 	.short	0x0000
        /*0032*/ 	.short	0x0000
        /*0034*/ 	.byte	0x00, 0xf5, 0x21, 0x00


	//----- nvinfo : EIATTR_SPARSE_MMA_MASK
	.align		4
.L_13:
        /*0038*/ 	.byte	0x03, 0x50
        /*003a*/ 	.short	0x0000


	//----- nvinfo : EIATTR_MAXREG_COUNT
	.align		4
        /*003c*/ 	.byte	0x03, 0x1b
        /*003e*/ 	.short	0x00ff


	//----- nvinfo : EIATTR_MERCURY_ISA_VERSION
	.align		4
        /*0040*/ 	.byte	0x03, 0x5f
        /*0042*/ 	.short	0x0101


	//----- nvinfo : EIATTR_VRC_CTA_INIT_COUNT
	.align		4
        /*0044*/ 	.byte	0x02, 0x4a
	.zero		1
	.zero		1


	//----- nvinfo : EIATTR_EXIT_INSTR_OFFSETS
	.align		4
        /*0048*/ 	.byte	0x04, 0x1c
        /*004a*/ 	.short	(.L_15 - .L_14)


	//   ....[0]....
.L_14:
        /*004c*/ 	.word	0x00000100


	//----- nvinfo : EIATTR_CBANK_PARAM_SIZE
	.align		4
.L_15:
        /*0050*/ 	.byte	0x03, 0x19
        /*0052*/ 	.short	0x0018


	//----- nvinfo : EIATTR_PARAM_CBANK
	.align		4
        /*0054*/ 	.byte	0x04, 0x0a
        /*0056*/ 	.short	(.L_17 - .L_16)
	.align		4
.L_16:
        /*0058*/ 	.word	index@(.nv.constant0._Z6vecAddPiS_S_)
        /*005c*/ 	.short	0x0380
        /*005e*/ 	.short	0x0018


	//----- nvinfo : EIATTR_SW_WAR
	.align		4
.L_17:
        /*0060*/ 	.byte	0x04, 0x36
        /*0062*/ 	.short	(.L_19 - .L_18)
.L_18:
        /*0064*/ 	.word	0x00000008
.L_19:


//--------------------- .nv.callgraph             --------------------------
	.section	.nv.callgraph,"",@"SHT_CUDA_CALLGRAPH"
	.align	4
	.sectionentsize	8
	.align		4
        /*0000*/ 	.word	0x00000000
	.align		4
        /*0004*/ 	.word	0xffffffff
	.align		4
        /*0008*/ 	.word	0x00000000
	.align		4
        /*000c*/ 	.word	0xfffffffe
	.align		4
        /*0010*/ 	.word	0x00000000
	.align		4
        /*0014*/ 	.word	0xfffffffd
	.align		4
        /*0018*/ 	.word	0x00000000
	.align		4
        /*001c*/ 	.word	0xfffffffc


//--------------------- .text._Z6vecAddPiS_S_     --------------------------
	.section	.text._Z6vecAddPiS_S_,"ax",@progbits
	.align	128
        .global         _Z6vecAddPiS_S_
        .type           _Z6vecAddPiS_S_,@function
        .size           _Z6vecAddPiS_S_,(.L_x_1 - _Z6vecAddPiS_S_)
        .other          _Z6vecAddPiS_S_,@"STO_CUDA_ENTRY STV_DEFAULT"
_Z6vecAddPiS_S_:
.text._Z6vecAddPiS_S_:
[----:B------:R-:W-:Y:S01]  /*0000*/  LDC R1, c[0x0][0x37c] ;  /* 0x0000df00ff017b82 */ /* 0x000fe20000000800 */
[----:B------:R-:W0:Y:S07]  /*0010*/  S2R R0, SR_TID.X ;  /* 0x0000000000007919 */ /* 0x000e2e0000002100 */
[----:B------:R-:W0:Y:S01]  /*0020*/  S2UR UR6, SR_CTAID.X ;  /* 0x00000000000679c3 */ /* 0x000e220000002500 */
[----:B------:R-:W1:Y:S07]  /*0030*/  LDCU.64 UR4, c[0x0][0x358] ;  /* 0x00006b00ff0477ac */ /* 0x000e6e0008000a00 */
[----:B------:R-:W0:Y:S08]  /*0040*/  LDC R9, c[0x0][0x360] ;  /* 0x0000d800ff097b82 */ /* 0x000e300000000800 */
[----:B------:R-:W2:Y:S08]  /*0050*/  LDC.64 R2, c[0x0][0x380] ;  /* 0x0000e000ff027b82 */ /* 0x000eb00000000a00 */
[----:B------:R-:W3:Y:S01]  /*0060*/  LDC.64 R4, c[0x0][0x388] ;  /* 0x0000e200ff047b82 */ /* 0x000ee20000000a00 */
[----:B0-----:R-:W-:-:S07]  /*0070*/  IMAD R9, R9, UR6, R0 ;  /* 0x0000000609097c24 */ /* 0x001fce000f8e0200 */
[----:B------:R-:W0:Y:S01]  /*0080*/  LDC.64 R6, c[0x0][0x390] ;  /* 0x0000e400ff067b82 */ /* 0x000e220000000a00 */
[----:B--2---:R-:W-:-:S06]  /*0090*/  IMAD.WIDE R2, R9, 0x4, R2 ;  /* 0x0000000409027825 */ /* 0x004fcc00078e0202 */
[----:B-1----:R-:W2:Y:S01]  /*00a0*/  LDG.E R2, desc[UR4][R2.64] ;  /* 0x0000000402027981 */ /* 0x002ea2000c1e1900 */
[----:B---3--:R-:W-:-:S06]  /*00b0*/  IMAD.WIDE R4, R9, 0x4, R4 ;  /* 0x0000000409047825 */ /* 0x008fcc00078e0204 */
[----:B------:R-:W2:Y:S01]  /*00c0*/  LDG.E R5, desc[UR4][R4.64] ;  /* 0x0000000404057981 */ /* 0x000ea2000c1e1900 */
[----:B0-----:R-:W-:Y:S01]  /*00d0*/  IMAD.WIDE R6, R9, 0x4, R6 ;  /* 0x0000000409067825 */ /* 0x001fe200078e0206 */
[----:B--2---:R-:W-:-:S05]  /*00e0*/  IADD3 R9, PT, PT, R2, R5, RZ ;  /* 0x0000000502097210 */ /* 0x004fca0007ffe0ff */
[----:B------:R-:W-:Y:S01]  /*00f0*/  STG.E desc[UR4][R6.64], R9 ;  /* 0x0000000906007986 */ /* 0x000fe2000c101904 */
[----:B------:R-:W-:Y:S05]  /*0100*/  EXIT ;  /* 0x000000000000794d */ /* 0x000fea0003800000 */
.L_x_0:
[----:B------:R-:W-:-:S00]  /*0110*/  BRA `(.L_x_0) ;  /* 0xfffffffc00fc7947 */ /* 0x000fc0000383ffff */
[----:B------:R-:W-:-:S00]  /*0120*/  NOP ;  /* 0x0000000000007918 */ /* 0x000fc00000000000 */
        /* <DEDUP_REMOVED lines=13> */
.L_x_1:


//--------------------- .nv.shared.reserved.0     --------------------------
	.section	.nv.shared.reserved.0,"aw",@nobits
	.weak		__nv_reservedSMEM_offset_0_alias
	.size		__nv_reservedSMEM_offset_0_alias, 0, 64
	.other		__nv_reservedSMEM_offset_0_alias,@"STO_CUDA_RESERVED_SHARED STV_DEFAULT"
__nv_reservedSMEM_offset_0_alias:
	.zero		0
	.zero		64


//--------------------- .nv.constant0._Z6vecAddPiS_S_ --------------------------
	.section	.nv.constant0._Z6vecAddPiS_S_,"a",@progbits
	.sectionflags	@""
	.align	4
.nv.constant0._Z6vecAddPiS_S_:
	.zero		920


//--------------------- SYMBOLS --------------------------

	.type		.nv.reservedSmem.offset0,@object
	.size		.nv.reservedSmem.offset0,0x4
